//
// Generated by NVIDIA NVVM Compiler
//
// Compiler Build ID: CL-36424714
// Cuda compilation tools, release 13.0, V13.0.88
// Based on NVVM 20.0.0
//

.version 9.0
.target sm_100
.address_size 64

	// .globl	_Z12process_filePi

.visible .entry _Z12process_filePi(
	.param .u64 .ptr .align 1 _Z12process_filePi_param_0
)
{


	ret;

}
	// .globl	_Z7add_dirPi
.visible .entry _Z7add_dirPi(
	.param .u64 .ptr .align 1 _Z7add_dirPi_param_0
)
{


	ret;

}


// ===== COMPILED SASS (sm_100) =====

	.target	sm_100

	.elftype	@"ET_EXEC"


//--------------------- .note.nv.tkinfo           --------------------------
	.section	.note.nv.tkinfo,"",@"SHT_NOTE"
	.sectionflags	@"SHF_NOTE_NV_TKINFO"
	.tkinfo
        /*0018*/ 	.word	0x00000002
        /*0030*/ 	.string	""
        /*0030*/ 	.string	"ptxas"
        /*0030*/ 	.string	"Cuda compilation tools, release 13.0, V13.0.88"
        /*0030*/ 	.string	"Build cuda_13.0.r13.0/compiler.36424714_0"
        /*0030*/ 	.string	"-arch sm_100 -m 64 "



//--------------------- .note.nv.cuinfo           --------------------------
	.section	.note.nv.cuinfo,"",@"SHT_NOTE"
	.sectionflags	@"SHF_NOTE_NV_CUINFO"
        /*0018*/ 	.short	0x0002
        /*001a*/ 	.short	0x0064
        /*001c*/ 	.short	0x0082
	.zero		2


//--------------------- .nv.info                  --------------------------
	.section	.nv.info,"",@"SHT_CUDA_INFO"
	.align	4


	//----- nvinfo : EIATTR_REGCOUNT
	.align		4
        /*0000*/ 	.byte	0x04, 0x2f
        /*0002*/ 	.short	(.L_1 - .L_0)
	.align		4
.L_0:
        /*0004*/ 	.word	index@(_Z12process_filePi)
        /*0008*/ 	.word	0x00000004


	//----- nvinfo : EIATTR_FRAME_SIZE
	.align		4
.L_1:
        /*000c*/ 	.byte	0x04, 0x11
        /*000e*/ 	.short	(.L_3 - .L_2)
	.align		4
.L_2:
        /*0010*/ 	.word	index@(_Z12process_filePi)
        /*0014*/ 	.word	0x00000000


	//----- nvinfo : EIATTR_REGCOUNT
	.align		4
.L_3:
        /*0018*/ 	.byte	0x04, 0x2f
        /*001a*/ 	.short	(.L_5 - .L_4)
	.align		4
.L_4:
        /*001c*/ 	.word	index@(_Z7add_dirPi)
        /*0020*/ 	.word	0x00000004


	//----- nvinfo : EIATTR_FRAME_SIZE
	.align		4
.L_5:
        /*0024*/ 	.byte	0x04, 0x11
        /*0026*/ 	.short	(.L_7 - .L_6)
	.align		4
.L_6:
        /*0028*/ 	.word	index@(_Z7add_dirPi)
        /*002c*/ 	.word	0x00000000


	//----- nvinfo : EIATTR_MIN_STACK_SIZE
	.align		4
.L_7:
        /*0030*/ 	.byte	0x04, 0x12
        /*0032*/ 	.short	(.L_9 - .L_8)
	.align		4
.L_8:
        /*0034*/ 	.word	index@(_Z7add_dirPi)
        /*0038*/ 	.word	0x00000000


	//----- nvinfo : EIATTR_MIN_STACK_SIZE
	.align		4
.L_9:
        /*003c*/ 	.byte	0x04, 0x12
        /*003e*/ 	.short	(.L_11 - .L_10)
	.align		4
.L_10:
        /*0040*/ 	.word	index@(_Z12process_filePi)
        /*0044*/ 	.word	0x00000000
.L_11:


//--------------------- .nv.compat                --------------------------
	.section	.nv.compat,"",@"SHT_CUDA_COMPAT_INFO"
	.align	4
        /*0000*/ 	.byte	0x02, 0x09, 0x00, 0x00, 0x02, 0x02, 0x01, 0x00, 0x02, 0x05, 0x05, 0x00, 0x03, 0x07, 0x01, 0x01
        /*0010*/ 	.byte	0x02, 0x03, 0x00, 0x00, 0x02, 0x06, 0x01, 0x00, 0x04, 0x0b, 0x08, 0x00, 0x09, 0x00, 0x00, 0x00
        /*0020*/ 	.byte	0x00, 0x00, 0x00, 0x00


//--------------------- .nv.info._Z7add_dirPi     --------------------------
	.section	.nv.info._Z7add_dirPi,"",@"SHT_CUDA_INFO"
	.sectionflags	@""
	.align	4


	//----- nvinfo : EIATTR_CUDA_API_VERSION
	.align		4
        /*0000*/ 	.byte	0x04, 0x37
        /*0002*/ 	.short	(.L_13 - .L_12)
.L_12:
        /*0004*/ 	.word	0x00000082


	//----- nvinfo : EIATTR_KPARAM_INFO
	.align		4
.L_13:
        /*0008*/ 	.byte	0x04, 0x17
        /*000a*/ 	.short	(.L_15 - .L_14)
.L_14:
        /*000c*/ 	.word	0x00000000
        /*0010*/ 	.short	0x0000
        /*0012*/ 	.short	0x0000
        /*0014*/ 	.byte	0x00, 0xf5, 0x21, 0x00


	//----- nvinfo : EIATTR_SPARSE_MMA_MASK
	.align		4
.L_15:
        /*0018*/ 	.byte	0x03, 0x50
        /*001a*/ 	.short	0x0000


	//----- nvinfo : EIATTR_MAXREG_COUNT
	.align		4
        /*001c*/ 	.byte	0x03, 0x1b
        /*001e*/ 	.short	0x00ff


	//----- nvinfo : EIATTR_MERCURY_ISA_VERSION
	.align		4
        /*0020*/ 	.byte	0x03, 0x5f
        /*0022*/ 	.short	0x0101


	//----- nvinfo : EIATTR_VRC_CTA_INIT_COUNT
	.align		4
        /*0024*/ 	.byte	0x02, 0x4a
	.zero		1
	.zero		1


	//----- nvinfo : EIATTR_EXIT_INSTR_OFFSETS
	.align		4
        /*0028*/ 	.byte	0x04, 0x1c
        /*002a*/ 	.short	(.L_17 - .L_16)


	//   ....[0]....
.L_16:
        /*002c*/ 	.word	0x00000010


	//----- nvinfo : EIATTR_CBANK_PARAM_SIZE
	.align		4
.L_17:
        /*0030*/ 	.byte	0x03, 0x19
        /*0032*/ 	.short	0x0008


	//----- nvinfo : EIATTR_PARAM_CBANK
	.align		4
        /*0034*/ 	.byte	0x04, 0x0a
        /*0036*/ 	.short	(.L_19 - .L_18)
	.align		4
.L_18:
        /*0038*/ 	.word	index@(.nv.constant0._Z7add_dirPi)
        /*003c*/ 	.short	0x0380
        /*003e*/ 	.short	0x0008


	//----- nvinfo : EIATTR_SW_WAR
	.align		4
.L_19:
        /*0040*/ 	.byte	0x04, 0x36
        /*0042*/ 	.short	(.L_21 - .L_20)
.L_20:
        /*0044*/ 	.word	0x00000008
.L_21:


//--------------------- .nv.info._Z12process_filePi --------------------------
	.section	.nv.info._Z12process_filePi,"",@"SHT_CUDA_INFO"
	.sectionflags	@""
	.align	4


	//----- nvinfo : EIATTR_CUDA_API_VERSION
	.align		4
        /*0000*/ 	.byte	0x04, 0x37
        /*0002*/ 	.short	(.L_23 - .L_22)
.L_22:
        /*0004*/ 	.word	0x00000082


	//----- nvinfo : EIATTR_KPARAM_INFO
	.align		4
.L_23:
        /*0008*/ 	.byte	0x04, 0x17
        /*000a*/ 	.short	(.L_25 - .L_24)
.L_24:
        /*000c*/ 	.word	0x00000000
        /*0010*/ 	.short	0x0000
        /*0012*/ 	.short	0x0000
        /*0014*/ 	.byte	0x00, 0xf5, 0x21, 0x00


	//----- nvinfo : EIATTR_SPARSE_MMA_MASK
	.align		4
.L_25:
        /*0018*/ 	.byte	0x03, 0x50
        /*001a*/ 	.short	0x0000


	//----- nvinfo : EIATTR_MAXREG_COUNT
	.align		4
        /*001c*/ 	.byte	0x03, 0x1b
        /*001e*/ 	.short	0x00ff


	//----- nvinfo : EIATTR_MERCURY_ISA_VERSION
	.align		4
        /*0020*/ 	.byte	0x03, 0x5f
        /*0022*/ 	.short	0x0101


	//----- nvinfo : EIATTR_VRC_CTA_INIT_COUNT
	.align		4
        /*0024*/ 	.byte	0x02, 0x4a
	.zero		1
	.zero		1


	//----- nvinfo : EIATTR_EXIT_INSTR_OFFSETS
	.align		4
        /*0028*/ 	.byte	0x04, 0x1c
        /*002a*/ 	.short	(.L_27 - .L_26)


	//   ....[0]....
.L_26:
        /*002c*/ 	.word	0x00000010


	//----- nvinfo : EIATTR_CBANK_PARAM_SIZE
	.align		4
.L_27:
        /*0030*/ 	.byte	0x03, 0x19
        /*0032*/ 	.short	0x0008


	//----- nvinfo : EIATTR_PARAM_CBANK
	.align		4
        /*0034*/ 	.byte	0x04, 0x0a
        /*0036*/ 	.short	(.L_29 - .L_28)
	.align		4
.L_28:
        /*0038*/ 	.word	index@(.nv.constant0._Z12process_filePi)
        /*003c*/ 	.short	0x0380
        /*003e*/ 	.short	0x0008


	//----- nvinfo : EIATTR_SW_WAR
	.align		4
.L_29:
        /*0040*/ 	.byte	0x04, 0x36
        /*0042*/ 	.short	(.L_31 - .L_30)
.L_30:
        /*0044*/ 	.word	0x00000008
.L_31:


//--------------------- .nv.callgraph             --------------------------
	.section	.nv.callgraph,"",@"SHT_CUDA_CALLGRAPH"
	.align	4
	.sectionentsize	8
	.align		4
        /*0000*/ 	.word	0x00000000
	.align		4
        /*0004*/ 	.word	0xffffffff
	.align		4
        /*0008*/ 	.word	0x00000000
	.align		4
        /*000c*/ 	.word	0xfffffffe
	.align		4
        /*0010*/ 	.word	0x00000000
	.align		4
        /*0014*/ 	.word	0xfffffffd
	.align		4
        /*0018*/ 	.word	0x00000000
	.align		4
        /*001c*/ 	.word	0xfffffffc


//--------------------- .text._Z7add_dirPi        --------------------------
	.section	.text._Z7add_dirPi,"ax",@progbits
	.align	128
        .global         _Z7add_dirPi
        .type           _Z7add_dirPi,@function
        .size           _Z7add_dirPi,(.L_x_2 - _Z7add_dirPi)
        .other          _Z7add_dirPi,@"STO_CUDA_ENTRY STV_DEFAULT"
_Z7add_dirPi:
.text._Z7add_dirPi:
[----:B------:R-:W-:Y:S01]  /*0000*/  LDC R1, c[0x0][0x37c] ;  /* 0x0000df00ff017b82 */ /* 0x000fe20000000800 */
[----:B------:R-:W-:Y:S05]  /*0010*/  EXIT ;  /* 0x000000000000794d */ /* 0x000fea0003800000 */
.L_x_0:
[----:B------:R-:W-:-:S00]  /*0020*/  BRA `(.L_x_0) ;  /* 0xfffffffc00fc7947 */ /* 0x000fc0000383ffff */
[----:B------:R-:W-:-:S00]  /*0030*/  NOP ;  /* 0x0000000000007918 */ /* 0x000fc00000000000 */
        /* <DEDUP_REMOVED lines=12> */
.L_x_2:


//--------------------- .text._Z12process_filePi  --------------------------
	.section	.text._Z12process_filePi,"ax",@progbits
	.align	128
        .global         _Z12process_filePi
        .type           _Z12process_filePi,@function
        .size           _Z12process_filePi,(.L_x_3 - _Z12process_filePi)
        .other          _Z12process_filePi,@"STO_CUDA_ENTRY STV_DEFAULT"
_Z12process_filePi:
.text._Z12process_filePi:
[----:B------:R-:W-:Y:S01]  /*0000*/  LDC R1, c[0x0][0x37c] ;  /* 0x0000df00ff017b82 */ /* 0x000fe20000000800 */
[----:B------:R-:W-:Y:S05]  /*0010*/  EXIT ;  /* 0x000000000000794d */ /* 0x000fea0003800000 */
.L_x_1:
        /* <DEDUP_REMOVED lines=14> */
.L_x_3:


//--------------------- .nv.shared.reserved.0     --------------------------
	.section	.nv.shared.reserved.0,"aw",@nobits
	.weak		__nv_reservedSMEM_offset_0_alias
	.size		__nv_reservedSMEM_offset_0_alias, 0, 64
	.other		__nv_reservedSMEM_offset_0_alias,@"STO_CUDA_RESERVED_SHARED STV_DEFAULT"
__nv_reservedSMEM_offset_0_alias:
	.zero		0
	.zero		64


//--------------------- .nv.constant0._Z7add_dirPi --------------------------
	.section	.nv.constant0._Z7add_dirPi,"a",@progbits
	.sectionflags	@""
	.align	4
.nv.constant0._Z7add_dirPi:
	.zero		904


//--------------------- .nv.constant0._Z12process_filePi --------------------------
	.section	.nv.constant0._Z12process_filePi,"a",@progbits
	.sectionflags	@""
	.align	4
.nv.constant0._Z12process_filePi:
	.zero		904


//--------------------- SYMBOLS --------------------------

	.type		.nv.reservedSmem.offset0,@object
	.size		.nv.reservedSmem.offset0,0x4
